	.headerflags	@"EF_CUDA_TEXMODE_UNIFIED EF_CUDA_64BIT_ADDRESS EF_CUDA_ACCELERATORS EF_CUDA_SM90 EF_CUDA_VIRTUAL_SM(EF_CUDA_SM90)"
	.elftype	@"ET_EXEC"


//--------------------- .nv.info                  --------------------------
	.section	.nv.info,"",@"SHT_CUDA_INFO"
	.align	4


	//----- nvinfo : EIATTR_REGCOUNT
	.align		4
        /*0000*/ 	.byte	0x04, 0x2f
        /*0002*/ 	.short	(.L_1 - .L_0)
	.align		4
.L_0:
        /*0004*/ 	.word	index@(triton_poi_fused_clone_view_8)
        /*0008*/ 	.word	0x00000016


	//----- nvinfo : EIATTR_MIN_STACK_SIZE
	.align		4
.L_1:
        /*000c*/ 	.byte	0x04, 0x12
        /*000e*/ 	.short	(.L_3 - .L_2)
	.align		4
.L_2:
        /*0010*/ 	.word	index@(triton_poi_fused_clone_view_8)
        /*0014*/ 	.word	0x00000000


	//----- nvinfo : EIATTR_FRAME_SIZE
	.align		4
.L_3:
        /*0018*/ 	.byte	0x04, 0x11
        /*001a*/ 	.short	(.L_5 - .L_4)
	.align		4
.L_4:
        /*001c*/ 	.word	index@(triton_poi_fused_clone_view_8)
        /*0020*/ 	.word	0x00000000


	//----- nvinfo : EIATTR_MIN_STACK_SIZE
	.align		4
.L_5:
        /*0024*/ 	.byte	0x04, 0x12
        /*0026*/ 	.short	(.L_7 - .L_6)
	.align		4
.L_6:
        /*0028*/ 	.word	index@(triton_poi_fused_clone_view_8)
        /*002c*/ 	.word	0x00000000
.L_7:


//--------------------- .nv.info.triton_poi_fused_clone_view_8 --------------------------
	.section	.nv.info.triton_poi_fused_clone_view_8,"",@"SHT_CUDA_INFO"
	.sectionflags	@""
	.align	4


	//----- nvinfo : EIATTR_CUDA_API_VERSION
	.align		4
        /*0000*/ 	.byte	0x04, 0x37
        /*0002*/ 	.short	(.L_9 - .L_8)
.L_8:
        /*0004*/ 	.word	0x0000007c


	//----- nvinfo : EIATTR_KPARAM_INFO
	.align		4
.L_9:
        /*0008*/ 	.byte	0x04, 0x17
        /*000a*/ 	.short	(.L_11 - .L_10)
.L_10:
        /*000c*/ 	.word	0x00000000
        /*0010*/ 	.short	0x0003
        /*0012*/ 	.short	0x0014
        /*0014*/ 	.byte	0x00, 0xf0, 0x11, 0x00


	//----- nvinfo : EIATTR_KPARAM_INFO
	.align		4
.L_11:
        /*0018*/ 	.byte	0x04, 0x17
        /*001a*/ 	.short	(.L_13 - .L_12)
.L_12:
        /*001c*/ 	.word	0x00000000
        /*0020*/ 	.short	0x0002
        /*0022*/ 	.short	0x0010
        /*0024*/ 	.byte	0x00, 0xf0, 0x11, 0x00


	//----- nvinfo : EIATTR_KPARAM_INFO
	.align		4
.L_13:
        /*0028*/ 	.byte	0x04, 0x17
        /*002a*/ 	.short	(.L_15 - .L_14)
.L_14:
        /*002c*/ 	.word	0x00000000
        /*0030*/ 	.short	0x0001
        /*0032*/ 	.short	0x0008
        /*0034*/ 	.byte	0x00, 0xf4, 0x21, 0x00


	//----- nvinfo : EIATTR_KPARAM_INFO
	.align		4
.L_15:
        /*0038*/ 	.byte	0x04, 0x17
        /*003a*/ 	.short	(.L_17 - .L_16)
.L_16:
        /*003c*/ 	.word	0x00000000
        /*0040*/ 	.short	0x0000
        /*0042*/ 	.short	0x0000
        /*0044*/ 	.byte	0x00, 0xf4, 0x21, 0x00


	//----- nvinfo : EIATTR_SPARSE_MMA_MASK
	.align		4
.L_17:
        /*0048*/ 	.byte	0x03, 0x50
        /*004a*/ 	.short	0x0000


	//----- nvinfo : EIATTR_MAXREG_COUNT
	.align		4
        /*004c*/ 	.byte	0x03, 0x1b
        /*004e*/ 	.short	0x00ff


	//----- nvinfo : EIATTR_EXIT_INSTR_OFFSETS
	.align		4
        /*0050*/ 	.byte	0x04, 0x1c
        /*0052*/ 	.short	(.L_19 - .L_18)


	//   ....[0]....
.L_18:
        /*0054*/ 	.word	0x00000250


	//   ....[1]....
        /*0058*/ 	.word	0x00000270


	//----- nvinfo : EIATTR_REQNTID
	.align		4
.L_19:
        /*005c*/ 	.byte	0x04, 0x10
        /*005e*/ 	.short	(.L_21 - .L_20)
.L_20:
        /*0060*/ 	.word	0x00000080
        /*0064*/ 	.word	0x00000001
        /*0068*/ 	.word	0x00000001


	//----- nvinfo : EIATTR_CBANK_PARAM_SIZE
	.align		4
.L_21:
        /*006c*/ 	.byte	0x03, 0x19
        /*006e*/ 	.short	0x0018


	//----- nvinfo : EIATTR_PARAM_CBANK
	.align		4
        /*0070*/ 	.byte	0x04, 0x0a
        /*0072*/ 	.short	(.L_23 - .L_22)
	.align		4
.L_22:
        /*0074*/ 	.word	index@(.nv.constant0.triton_poi_fused_clone_view_8)
        /*0078*/ 	.short	0x0210
        /*007a*/ 	.short	0x0018


	//----- nvinfo : EIATTR_SW_WAR
	.align		4
.L_23:
        /*007c*/ 	.byte	0x04, 0x36
        /*007e*/ 	.short	(.L_25 - .L_24)
.L_24:
        /*0080*/ 	.word	0x00000008
.L_25:


//--------------------- .nv.callgraph             --------------------------
	.section	.nv.callgraph,"",@"SHT_CUDA_CALLGRAPH"
	.align	4
	.sectionentsize	8
	.align		4
        /*0000*/ 	.word	0x00000000
	.align		4
        /*0004*/ 	.word	0xffffffff
	.align		4
        /*0008*/ 	.word	0x00000000
	.align		4
        /*000c*/ 	.word	0xfffffffe
	.align		4
        /*0010*/ 	.word	0x00000000
	.align		4
        /*0014*/ 	.word	0xfffffffd
	.align		4
        /*0018*/ 	.word	0x00000000
	.align		4
        /*001c*/ 	.word	0xfffffffc


//--------------------- .text.triton_poi_fused_clone_view_8 --------------------------
	.section	.text.triton_poi_fused_clone_view_8,"ax",@progbits
	.align	128
        .global         triton_poi_fused_clone_view_8
        .type           triton_poi_fused_clone_view_8,@function
        .size           triton_poi_fused_clone_view_8,(.L_x_1 - triton_poi_fused_clone_view_8)
        .other          triton_poi_fused_clone_view_8,@"STO_CUDA_ENTRY STV_DEFAULT"
triton_poi_fused_clone_view_8:
.text.triton_poi_fused_clone_view_8:
[----:B------:R-:W0:Y:S02]  /*0000*/  LDC R1, c[0x0][0x28] ;  /* 0x00000a00ff017b82 */ /* 0x000e240000000800 */
[----:B------:R-:W1:Y:S01]  /*0010*/  S2R R4, SR_TID.X ;  /* 0x0000000000047919 */ /* 0x000e620000002100 */
[----:B------:R-:W2:Y:S01]  /*0020*/  S2UR UR4, SR_CTAID.X ;  /* 0x00000000000479c3 */ /* 0x000ea20000002500 */
[----:B------:R-:W3:Y:S07]  /*0030*/  S2R R3, SR_CTAID.Y ;  /* 0x0000000000037919 */ /* 0x000eee0000002600 */
[----:B------:R-:W4:Y:S01]  /*0040*/  LDC.64 R16, c[0x0][0x218] ;  /* 0x00008600ff107b82 */ /* 0x000f220000000a00 */
[----:B--2---:R-:W-:Y:S01]  /*0050*/  USHF.L.U32 UR4, UR4, 0x2, URZ ;  /* 0x0000000204047899 */ /* 0x004fe2000800063f */
[----:B-1----:R-:W-:Y:S01]  /*0060*/  IMAD.SHL.U32 R0, R4, 0x4, RZ ;  /* 0x0000000404007824 */ /* 0x002fe200078e00ff */
[----:B------:R-:W-:-:S02]  /*0070*/  SHF.R.U32.HI R4, RZ, 0x6, R4 ;  /* 0x00000006ff047819 */ /* 0x000fc40000011604 */
[----:B---3--:R-:W-:Y:S02]  /*0080*/  SHF.R.S32.HI R5, RZ, 0x17, R3 ;  /* 0x00000017ff057819 */ /* 0x008fe40000011403 */
[----:B------:R-:W-:Y:S02]  /*0090*/  LOP3.LUT R0, R0, 0xfc, RZ, 0xc0, !PT ;  /* 0x000000fc00007812 */ /* 0x000fe400078ec0ff */
[----:B------:R-:W-:Y:S02]  /*00a0*/  SGXT R5, R5, 0x1 ;  /* 0x000000010505781a */ /* 0x000fe40000000200 */
[----:B------:R-:W-:Y:S01]  /*00b0*/  SGXT.U32 R4, R4, 0x1 ;  /* 0x000000010404781a */ /* 0x000fe20000000000 */
[----:B------:R-:W-:Y:S02]  /*00c0*/  IMAD R0, R3, 0x100, R0 ;  /* 0x0000010003007824 */ /* 0x000fe400078e0200 */
[----:B------:R-:W1:Y:S01]  /*00d0*/  LDC.64 R2, c[0x0][0x210] ;  /* 0x00008400ff027b82 */ /* 0x000e620000000a00 */
[----:B------:R-:W-:Y:S01]  /*00e0*/  LOP3.LUT R7, R4, UR4, RZ, 0xfc, !PT ;  /* 0x0000000404077c12 */ /* 0x000fe2000f8efcff */
[----:B------:R-:W-:Y:S01]  /*00f0*/  ULDC.64 UR4, c[0x0][0x208] ;  /* 0x0000820000047ab9 */ /* 0x000fe20000000a00 */
[----:B------:R-:W-:-:S02]  /*0100*/  LEA.HI R5, R5, R0, RZ, 0x8 ;  /* 0x0000000005057211 */ /* 0x000fc400078f40ff */
[----:B------:R-:W-:-:S03]  /*0110*/  ISETP.GE.AND P0, PT, R7, 0x4, PT ;  /* 0x000000040700780c */ /* 0x000fc60003f06270 */
[C---:B------:R-:W-:Y:S01]  /*0120*/  IMAD.SHL.U32 R6, R5.reuse, 0x4, RZ ;  /* 0x0000000405067824 */ /* 0x040fe200078e00ff */
[----:B------:R-:W-:-:S04]  /*0130*/  LOP3.LUT R5, R5, 0xffffff00, RZ, 0xc0, !PT ;  /* 0xffffff0005057812 */ /* 0x000fc800078ec0ff */
[----:B------:R-:W-:-:S04]  /*0140*/  LOP3.LUT R6, R6, 0xfffffc00, RZ, 0xc0, !PT ;  /* 0xfffffc0006067812 */ /* 0x000fc800078ec0ff */
[----:B------:R-:W-:Y:S02]  /*0150*/  IADD3 R8, R6, R0, -R5 ;  /* 0x0000000006087210 */ /* 0x000fe40007ffe805 */
[----:B------:R-:W-:Y:S02]  /*0160*/  CS2R R4, SRZ ;  /* 0x0000000000047805 */ /* 0x000fe4000001ff00 */
[C---:B------:R-:W-:Y:S01]  /*0170*/  LOP3.LUT R0, R7.reuse, 0x2, RZ, 0xfc, !PT ;  /* 0x0000000207007812 */ /* 0x040fe200078efcff */
[--C-:B------:R-:W-:Y:S01]  /*0180*/  IMAD R15, R7, 0x100, R8.reuse ;  /* 0x00000100070f7824 */ /* 0x100fe200078e0208 */
[----:B------:R-:W-:Y:S02]  /*0190*/  CS2R R6, SRZ ;  /* 0x0000000000067805 */ /* 0x000fe4000001ff00 */
[C---:B------:R-:W-:Y:S01]  /*01a0*/  ISETP.GE.AND P1, PT, R0.reuse, 0x4, PT ;  /* 0x000000040000780c */ /* 0x040fe20003f26270 */
[----:B------:R-:W-:Y:S02]  /*01b0*/  IMAD R19, R0, 0x100, R8 ;  /* 0x0000010000137824 */ /* 0x000fe400078e0208 */
[----:B-1----:R-:W-:-:S05]  /*01c0*/  IMAD.WIDE R12, R15, 0x4, R2 ;  /* 0x000000040f0c7825 */ /* 0x002fca00078e0202 */
[----:B------:R-:W2:Y:S01]  /*01d0*/  @!P0 LDG.E.EL.128 R4, desc[UR4][R12.64] ;  /* 0x000000040c048981 */ /* 0x000ea2000c2e1d00 */
[----:B------:R-:W-:Y:S02]  /*01e0*/  CS2R R8, SRZ ;  /* 0x0000000000087805 */ /* 0x000fe4000001ff00 */
[----:B------:R-:W-:Y:S01]  /*01f0*/  CS2R R10, SRZ ;  /* 0x00000000000a7805 */ /* 0x000fe2000001ff00 */
[----:B------:R-:W-:-:S04]  /*0200*/  IMAD.WIDE R2, R19, 0x4, R2 ;  /* 0x0000000413027825 */ /* 0x000fc800078e0202 */
[--C-:B----4-:R-:W-:Y:S01]  /*0210*/  IMAD.WIDE R14, R15, 0x4, R16.reuse ;  /* 0x000000040f0e7825 */ /* 0x110fe200078e0210 */
[----:B------:R1:W5:Y:S03]  /*0220*/  @!P1 LDG.E.EL.128 R8, desc[UR4][R2.64] ;  /* 0x0000000402089981 */ /* 0x000366000c2e1d00 */
[----:B------:R-:W-:Y:S01]  /*0230*/  IMAD.WIDE R16, R19, 0x4, R16 ;  /* 0x0000000413107825 */ /* 0x000fe200078e0210 */
[----:B--2---:R1:W-:Y:S01]  /*0240*/  @!P0 STG.E.128 desc[UR4][R14.64], R4 ;  /* 0x000000040e008986 */ /* 0x0043e2000c101d04 */
[----:B------:R-:W-:Y:S05]  /*0250*/  @P1 EXIT ;  /* 0x000000000000194d */ /* 0x000fea0003800000 */
[----:B-----5:R-:W-:Y:S01]  /*0260*/  STG.E.128 desc[UR4][R16.64], R8 ;  /* 0x0000000810007986 */ /* 0x020fe2000c101d04 */
[----:B------:R-:W-:Y:S05]  /*0270*/  EXIT ;  /* 0x000000000000794d */ /* 0x000fea0003800000 */
.L_x_0:
[----:B------:R-:W-:-:S00]  /*0280*/  BRA `(.L_x_0) ;  /* 0xfffffffc00fc7947 */ /* 0x000fc0000383ffff */
[----:B------:R-:W-:-:S00]  /*0290*/  NOP ;  /* 0x0000000000007918 */ /* 0x000fc00000000000 */
        /* <DEDUP_REMOVED lines=14> */
.L_x_1:


//--------------------- .nv.constant0.triton_poi_fused_clone_view_8 --------------------------
	.section	.nv.constant0.triton_poi_fused_clone_view_8,"a",@progbits
	.sectionflags	@""
	.align	4
.nv.constant0.triton_poi_fused_clone_view_8:
	.zero		552
